	.headerflags	@"EF_CUDA_TEXMODE_UNIFIED EF_CUDA_64BIT_ADDRESS EF_CUDA_ACCELERATORS EF_CUDA_SM90 EF_CUDA_VIRTUAL_SM(EF_CUDA_SM90)"
	.elftype	@"ET_EXEC"


//--------------------- .nv.info                  --------------------------
	.section	.nv.info,"",@"SHT_CUDA_INFO"
	.align	4


	//----- nvinfo : EIATTR_REGCOUNT
	.align		4
        /*0000*/ 	.byte	0x04, 0x2f
        /*0002*/ 	.short	(.L_2 - .L_1)
	.align		4
.L_1:
        /*0004*/ 	.word	index@(triton_poi_fused_native_layer_norm_9)
        /*0008*/ 	.word	0x00000014


	//----- nvinfo : EIATTR_MIN_STACK_SIZE
	.align		4
.L_2:
        /*000c*/ 	.byte	0x04, 0x12
        /*000e*/ 	.short	(.L_4 - .L_3)
	.align		4
.L_3:
        /*0010*/ 	.word	index@(triton_poi_fused_native_layer_norm_9)
        /*0014*/ 	.word	0x00000000


	//----- nvinfo : EIATTR_FRAME_SIZE
	.align		4
.L_4:
        /*0018*/ 	.byte	0x04, 0x11
        /*001a*/ 	.short	(.L_6 - .L_5)
	.align		4
.L_5:
        /*001c*/ 	.word	index@(triton_poi_fused_native_layer_norm_9)
        /*0020*/ 	.word	0x00000000


	//----- nvinfo : EIATTR_MIN_STACK_SIZE
	.align		4
.L_6:
        /*0024*/ 	.byte	0x04, 0x12
        /*0026*/ 	.short	(.L_8 - .L_7)
	.align		4
.L_7:
        /*0028*/ 	.word	index@(triton_poi_fused_native_layer_norm_9)
        /*002c*/ 	.word	0x00000000
.L_8:


//--------------------- .nv.info.triton_poi_fused_native_layer_norm_9 --------------------------
	.section	.nv.info.triton_poi_fused_native_layer_norm_9,"",@"SHT_CUDA_INFO"
	.sectionflags	@""
	.align	4


	//----- nvinfo : EIATTR_CUDA_API_VERSION
	.align		4
        /*0000*/ 	.byte	0x04, 0x37
        /*0002*/ 	.short	(.L_10 - .L_9)
.L_9:
        /*0004*/ 	.word	0x0000007c


	//----- nvinfo : EIATTR_KPARAM_INFO
	.align		4
.L_10:
        /*0008*/ 	.byte	0x04, 0x17
        /*000a*/ 	.short	(.L_12 - .L_11)
.L_11:
        /*000c*/ 	.word	0x00000000
        /*0010*/ 	.short	0x0003
        /*0012*/ 	.short	0x0018
        /*0014*/ 	.byte	0x00, 0xf0, 0x11, 0x00


	//----- nvinfo : EIATTR_KPARAM_INFO
	.align		4
.L_12:
        /*0018*/ 	.byte	0x04, 0x17
        /*001a*/ 	.short	(.L_14 - .L_13)
.L_13:
        /*001c*/ 	.word	0x00000000
        /*0020*/ 	.short	0x0002
        /*0022*/ 	.short	0x0010
        /*0024*/ 	.byte	0x00, 0xf4, 0x21, 0x00


	//----- nvinfo : EIATTR_KPARAM_INFO
	.align		4
.L_14:
        /*0028*/ 	.byte	0x04, 0x17
        /*002a*/ 	.short	(.L_16 - .L_15)
.L_15:
        /*002c*/ 	.word	0x00000000
        /*0030*/ 	.short	0x0001
        /*0032*/ 	.short	0x0008
        /*0034*/ 	.byte	0x00, 0xf4, 0x21, 0x00


	//----- nvinfo : EIATTR_KPARAM_INFO
	.align		4
.L_16:
        /*0038*/ 	.byte	0x04, 0x17
        /*003a*/ 	.short	(.L_18 - .L_17)
.L_17:
        /*003c*/ 	.word	0x00000000
        /*0040*/ 	.short	0x0000
        /*0042*/ 	.short	0x0000
        /*0044*/ 	.byte	0x00, 0xf4, 0x21, 0x00


	//----- nvinfo : EIATTR_SPARSE_MMA_MASK
	.align		4
.L_18:
        /*0048*/ 	.byte	0x03, 0x50
        /*004a*/ 	.short	0x0000


	//----- nvinfo : EIATTR_MAXREG_COUNT
	.align		4
        /*004c*/ 	.byte	0x03, 0x1b
        /*004e*/ 	.short	0x00ff


	//----- nvinfo : EIATTR_EXIT_INSTR_OFFSETS
	.align		4
        /*0050*/ 	.byte	0x04, 0x1c
        /*0052*/ 	.short	(.L_20 - .L_19)


	//   ....[0]....
.L_19:
        /*0054*/ 	.word	0x000002d0


	//   ....[1]....
        /*0058*/ 	.word	0x00000310


	//----- nvinfo : EIATTR_REQNTID
	.align		4
.L_20:
        /*005c*/ 	.byte	0x04, 0x10
        /*005e*/ 	.short	(.L_22 - .L_21)
.L_21:
        /*0060*/ 	.word	0x00000080
        /*0064*/ 	.word	0x00000001
        /*0068*/ 	.word	0x00000001


	//----- nvinfo : EIATTR_CBANK_PARAM_SIZE
	.align		4
.L_22:
        /*006c*/ 	.byte	0x03, 0x19
        /*006e*/ 	.short	0x001c


	//----- nvinfo : EIATTR_PARAM_CBANK
	.align		4
        /*0070*/ 	.byte	0x04, 0x0a
        /*0072*/ 	.short	(.L_24 - .L_23)
	.align		4
.L_23:
        /*0074*/ 	.word	index@(.nv.constant0.triton_poi_fused_native_layer_norm_9)
        /*0078*/ 	.short	0x0210
        /*007a*/ 	.short	0x001c


	//----- nvinfo : EIATTR_SW_WAR
	.align		4
.L_24:
        /*007c*/ 	.byte	0x04, 0x36
        /*007e*/ 	.short	(.L_26 - .L_25)
.L_25:
        /*0080*/ 	.word	0x00000008
.L_26:


//--------------------- .nv.callgraph             --------------------------
	.section	.nv.callgraph,"",@"SHT_CUDA_CALLGRAPH"
	.align	4
	.sectionentsize	8
	.align		4
        /*0000*/ 	.word	0x00000000
	.align		4
        /*0004*/ 	.word	0xffffffff
	.align		4
        /*0008*/ 	.word	0x00000000
	.align		4
        /*000c*/ 	.word	0xfffffffe
	.align		4
        /*0010*/ 	.word	0x00000000
	.align		4
        /*0014*/ 	.word	0xfffffffd
	.align		4
        /*0018*/ 	.word	0x00000000
	.align		4
        /*001c*/ 	.word	0xfffffffc


//--------------------- .nv.constant4             --------------------------
	.section	.nv.constant4,"a",@progbits
	.align	8
	.align		8
.nv.constant4:
        /*0000*/ 	.dword	_$_str


//--------------------- .text.triton_poi_fused_native_layer_norm_9 --------------------------
	.section	.text.triton_poi_fused_native_layer_norm_9,"ax",@progbits
	.align	128
        .global         triton_poi_fused_native_layer_norm_9
        .type           triton_poi_fused_native_layer_norm_9,@function
        .size           triton_poi_fused_native_layer_norm_9,(.L_x_1 - triton_poi_fused_native_layer_norm_9)
        .other          triton_poi_fused_native_layer_norm_9,@"STO_CUDA_ENTRY STV_DEFAULT"
triton_poi_fused_native_layer_norm_9:
.text.triton_poi_fused_native_layer_norm_9:
[----:B------:R-:W0:Y:S02]  /*0000*/  LDC R1, c[0x0][0x28] ;  /* 0x00000a00ff017b82 */ /* 0x000e240000000800 */
[----:B------:R-:W1:Y:S01]  /*0010*/  S2R R0, SR_TID.X ;  /* 0x0000000000007919 */ /* 0x000e620000002100 */
[----:B------:R-:W-:Y:S01]  /*0020*/  CS2R R12, SRZ ;  /* 0x00000000000c7805 */ /* 0x000fe2000001ff00 */
[----:B------:R-:W-:Y:S01]  /*0030*/  ULDC.64 UR4, c[0x0][0x208] ;  /* 0x0000820000047ab9 */ /* 0x000fe20000000a00 */
[----:B------:R-:W2:Y:S01]  /*0040*/  S2R R3, SR_CTAID.X ;  /* 0x0000000000037919 */ /* 0x000ea20000002500 */
[----:B-1----:R-:W-:-:S04]  /*0050*/  LOP3.LUT R0, R0, 0x7f, RZ, 0xc0, !PT ;  /* 0x0000007f00007812 */ /* 0x002fc800078ec0ff */
[----:B--2---:R-:W-:Y:S02]  /*0060*/  LEA R0, R3, R0, 0x7 ;  /* 0x0000000003007211 */ /* 0x004fe400078e38ff */
[----:B------:R-:W1:Y:S02]  /*0070*/  LDC.64 R2, c[0x0][0x210] ;  /* 0x00008400ff027b82 */ /* 0x000e640000000a00 */
[C---:B------:R-:W-:Y:S01]  /*0080*/  ISETP.GE.AND P0, PT, R0.reuse, 0x404, PT ;  /* 0x000004040000780c */ /* 0x040fe20003f06270 */
[----:B------:R-:W-:-:S05]  /*0090*/  IMAD.HI R4, R0, 0x7f807f81, RZ ;  /* 0x7f807f8100047827 */ /* 0x000fca00078e02ff */
[----:B------:R-:W-:-:S04]  /*00a0*/  SHF.R.U32.HI R5, RZ, 0x1f, R4 ;  /* 0x0000001fff057819 */ /* 0x000fc80000011604 */
[----:B------:R-:W-:-:S05]  /*00b0*/  LEA.HI.SX32 R5, R4, R5, 0x19 ;  /* 0x0000000504057211 */ /* 0x000fca00078fcaff */
[----:B------:R-:W-:-:S04]  /*00c0*/  IMAD R4, R5, -0x101, R0 ;  /* 0xfffffeff05047824 */ /* 0x000fc800078e0200 */
[----:B------:R-:W-:-:S05]  /*00d0*/  IMAD R4, R5, 0x108, R4 ;  /* 0x0000010805047824 */ /* 0x000fca00078e0204 */
[----:B------:R-:W-:-:S04]  /*00e0*/  SHF.L.U32 R9, R4, 0x2, RZ ;  /* 0x0000000204097819 */ /* 0x000fc800000006ff */
[----:B------:R-:W-:Y:S01]  /*00f0*/  IADD3 R7, R9, 0x1, RZ ;  /* 0x0000000109077810 */ /* 0x000fe20007ffe0ff */
[--C-:B-1----:R-:W-:Y:S01]  /*0100*/  IMAD.WIDE R4, R9, 0x4, R2.reuse ;  /* 0x0000000409047825 */ /* 0x102fe200078e0202 */
[----:B------:R-:W-:Y:S02]  /*0110*/  IADD3 R11, R9, 0x2, RZ ;  /* 0x00000002090b7810 */ /* 0x000fe40007ffe0ff */
[----:B------:R-:W-:Y:S01]  /*0120*/  IADD3 R15, R9, 0x3, RZ ;  /* 0x00000003090f7810 */ /* 0x000fe20007ffe0ff */
[--C-:B------:R-:W-:Y:S01]  /*0130*/  IMAD.WIDE R6, R7, 0x4, R2.reuse ;  /* 0x0000000407067825 */ /* 0x100fe200078e0202 */
[----:B------:R1:W2:Y:S03]  /*0140*/  @!P0 LDG.E.EL R12, desc[UR4][R4.64] ;  /* 0x00000004040c8981 */ /* 0x0002a6000c2e1900 */
[--C-:B------:R-:W-:Y:S01]  /*0150*/  IMAD.WIDE R8, R11, 0x4, R2.reuse ;  /* 0x000000040b087825 */ /* 0x100fe200078e0202 */
[----:B------:R-:W2:Y:S03]  /*0160*/  @!P0 LDG.E.EL R13, desc[UR4][R6.64] ;  /* 0x00000004060d8981 */ /* 0x000ea6000c2e1900 */
[----:B------:R-:W-:Y:S01]  /*0170*/  IMAD.WIDE R10, R15, 0x4, R2 ;  /* 0x000000040f0a7825 */ /* 0x000fe200078e0202 */
[----:B------:R-:W-:Y:S01]  /*0180*/  CS2R R14, SRZ ;  /* 0x00000000000e7805 */ /* 0x000fe2000001ff00 */
[----:B-1----:R-:W1:Y:S05]  /*0190*/  LDC.64 R4, c[0x0][0x220] ;  /* 0x00008800ff047b82 */ /* 0x002e6a0000000a00 */
[----:B------:R3:W4:Y:S04]  /*01a0*/  @!P0 LDG.E.EL R14, desc[UR4][R8.64] ;  /* 0x00000004080e8981 */ /* 0x000728000c2e1900 */
[----:B------:R-:W5:Y:S01]  /*01b0*/  @!P0 LDG.E.EL R15, desc[UR4][R10.64] ;  /* 0x000000040a0f8981 */ /* 0x000f62000c2e1900 */
[----:B---3--:R-:W-:Y:S01]  /*01c0*/  HFMA2.MMA R8, -RZ, RZ, 1.625, 0 ;  /* 0x3e800000ff087435 */ /* 0x008fe200000001ff */
[----:B--2---:R-:W-:-:S04]  /*01d0*/  FADD R3, R13, R12 ;  /* 0x0000000c0d037221 */ /* 0x004fc80000000000 */
[----:B----4-:R-:W-:Y:S02]  /*01e0*/  FADD R16, R3, R14 ;  /* 0x0000000e03107221 */ /* 0x010fe40000000000 */
[----:B------:R-:W2:Y:S02]  /*01f0*/  LDC.64 R2, c[0x0][0x218] ;  /* 0x00008600ff027b82 */ /* 0x000ea40000000a00 */
[----:B-----5:R-:W-:-:S04]  /*0200*/  FADD R16, R16, R15 ;  /* 0x0000000f10107221 */ /* 0x020fc80000000000 */
[----:B------:R-:W-:-:S04]  /*0210*/  FMUL R17, R16, 0.25 ;  /* 0x3e80000010117820 */ /* 0x000fc80000400000 */
[C---:B------:R-:W-:Y:S01]  /*0220*/  FADD R13, -R17.reuse, R13 ;  /* 0x0000000d110d7221 */ /* 0x040fe20000000100 */
[C---:B------:R-:W-:Y:S01]  /*0230*/  FADD R12, -R17.reuse, R12 ;  /* 0x0000000c110c7221 */ /* 0x040fe20000000100 */
[C---:B------:R-:W-:Y:S01]  /*0240*/  FADD R14, -R17.reuse, R14 ;  /* 0x0000000e110e7221 */ /* 0x040fe20000000100 */
[----:B------:R-:W-:Y:S01]  /*0250*/  FADD R6, -R17, R15 ;  /* 0x0000000f11067221 */ /* 0x000fe20000000100 */
[----:B------:R-:W-:-:S04]  /*0260*/  FMUL R13, R13, R13 ;  /* 0x0000000d0d0d7220 */ /* 0x000fc80000400000 */
[----:B------:R-:W-:-:S04]  /*0270*/  FFMA R13, R12, R12, R13 ;  /* 0x0000000c0c0d7223 */ /* 0x000fc8000000000d */
[----:B------:R-:W-:Y:S01]  /*0280*/  FFMA R13, R14, R14, R13 ;  /* 0x0000000e0e0d7223 */ /* 0x000fe2000000000d */
[----:B--2---:R-:W-:-:S04]  /*0290*/  IMAD.WIDE R2, R0, 0x4, R2 ;  /* 0x0000000400027825 */ /* 0x004fc800078e0202 */
[----:B------:R-:W-:Y:S01]  /*02a0*/  FFMA R13, R6, R6, R13 ;  /* 0x00000006060d7223 */ /* 0x000fe2000000000d */
[----:B------:R2:W-:Y:S03]  /*02b0*/  @!P0 STG.E desc[UR4][R2.64], R17 ;  /* 0x0000001102008986 */ /* 0x0005e6000c101904 */
[----:B------:R-:W-:Y:S01]  /*02c0*/  FFMA R13, R13, R8, 9.9999997473787516356e-06 ;  /* 0x3727c5ac0d0d7423 */ /* 0x000fe20000000008 */
[----:B-1----:R-:W-:Y:S06]  /*02d0*/  @P0 EXIT ;  /* 0x000000000000094d */ /* 0x002fec0003800000 */
[----:B------:R-:W0:Y:S01]  /*02e0*/  MUFU.RSQ R13, R13 ;  /* 0x0000000d000d7308 */ /* 0x000e220000001400 */
[----:B--2---:R-:W-:-:S05]  /*02f0*/  IMAD.WIDE R2, R0, 0x4, R4 ;  /* 0x0000000400027825 */ /* 0x004fca00078e0204 */
[----:B0-----:R-:W-:Y:S01]  /*0300*/  STG.E desc[UR4][R2.64], R13 ;  /* 0x0000000d02007986 */ /* 0x001fe2000c101904 */
[----:B------:R-:W-:Y:S05]  /*0310*/  EXIT ;  /* 0x000000000000794d */ /* 0x000fea0003800000 */
.L_x_0:
[----:B------:R-:W-:-:S00]  /*0320*/  BRA `(.L_x_0) ;  /* 0xfffffffc00fc7947 */ /* 0x000fc0000383ffff */
[----:B------:R-:W-:-:S00]  /*0330*/  NOP ;  /* 0x0000000000007918 */ /* 0x000fc00000000000 */
        /* <DEDUP_REMOVED lines=12> */
.L_x_1:


//--------------------- .nv.global.init           --------------------------
	.section	.nv.global.init,"aw",@progbits
.nv.global.init:
	.type		_$_str,@object
	.size		_$_str,(.L_0 - _$_str)
_$_str:
        /*0000*/ 	.byte	0x5f, 0x5f, 0x43, 0x55, 0x44, 0x41, 0x5f, 0x46, 0x54, 0x5a, 0x00
.L_0:


//--------------------- .nv.constant0.triton_poi_fused_native_layer_norm_9 --------------------------
	.section	.nv.constant0.triton_poi_fused_native_layer_norm_9,"a",@progbits
	.sectionflags	@""
	.align	4
.nv.constant0.triton_poi_fused_native_layer_norm_9:
	.zero		556
